	.headerflags	@"EF_CUDA_TEXMODE_UNIFIED EF_CUDA_64BIT_ADDRESS EF_CUDA_ACCELERATORS EF_CUDA_SM90 EF_CUDA_VIRTUAL_SM(EF_CUDA_SM90)"
	.elftype	@"ET_EXEC"


//--------------------- .nv.info                  --------------------------
	.section	.nv.info,"",@"SHT_CUDA_INFO"
	.align	4


	//----- nvinfo : EIATTR_REGCOUNT
	.align		4
        /*0000*/ 	.byte	0x04, 0x2f
        /*0002*/ 	.short	(.L_2 - .L_1)
	.align		4
.L_1:
        /*0004*/ 	.word	index@(triton_poi_fused_native_layer_norm_2)
        /*0008*/ 	.word	0x00000014


	//----- nvinfo : EIATTR_MIN_STACK_SIZE
	.align		4
.L_2:
        /*000c*/ 	.byte	0x04, 0x12
        /*000e*/ 	.short	(.L_4 - .L_3)
	.align		4
.L_3:
        /*0010*/ 	.word	index@(triton_poi_fused_native_layer_norm_2)
        /*0014*/ 	.word	0x00000000


	//----- nvinfo : EIATTR_FRAME_SIZE
	.align		4
.L_4:
        /*0018*/ 	.byte	0x04, 0x11
        /*001a*/ 	.short	(.L_6 - .L_5)
	.align		4
.L_5:
        /*001c*/ 	.word	index@(triton_poi_fused_native_layer_norm_2)
        /*0020*/ 	.word	0x00000000


	//----- nvinfo : EIATTR_MIN_STACK_SIZE
	.align		4
.L_6:
        /*0024*/ 	.byte	0x04, 0x12
        /*0026*/ 	.short	(.L_8 - .L_7)
	.align		4
.L_7:
        /*0028*/ 	.word	index@(triton_poi_fused_native_layer_norm_2)
        /*002c*/ 	.word	0x00000000
.L_8:


//--------------------- .nv.info.triton_poi_fused_native_layer_norm_2 --------------------------
	.section	.nv.info.triton_poi_fused_native_layer_norm_2,"",@"SHT_CUDA_INFO"
	.sectionflags	@""
	.align	4


	//----- nvinfo : EIATTR_CUDA_API_VERSION
	.align		4
        /*0000*/ 	.byte	0x04, 0x37
        /*0002*/ 	.short	(.L_10 - .L_9)
.L_9:
        /*0004*/ 	.word	0x0000007c


	//----- nvinfo : EIATTR_KPARAM_INFO
	.align		4
.L_10:
        /*0008*/ 	.byte	0x04, 0x17
        /*000a*/ 	.short	(.L_12 - .L_11)
.L_11:
        /*000c*/ 	.word	0x00000000
        /*0010*/ 	.short	0x0003
        /*0012*/ 	.short	0x0018
        /*0014*/ 	.byte	0x00, 0xf0, 0x11, 0x00


	//----- nvinfo : EIATTR_KPARAM_INFO
	.align		4
.L_12:
        /*0018*/ 	.byte	0x04, 0x17
        /*001a*/ 	.short	(.L_14 - .L_13)
.L_13:
        /*001c*/ 	.word	0x00000000
        /*0020*/ 	.short	0x0002
        /*0022*/ 	.short	0x0010
        /*0024*/ 	.byte	0x00, 0xf4, 0x21, 0x00


	//----- nvinfo : EIATTR_KPARAM_INFO
	.align		4
.L_14:
        /*0028*/ 	.byte	0x04, 0x17
        /*002a*/ 	.short	(.L_16 - .L_15)
.L_15:
        /*002c*/ 	.word	0x00000000
        /*0030*/ 	.short	0x0001
        /*0032*/ 	.short	0x0008
        /*0034*/ 	.byte	0x00, 0xf4, 0x21, 0x00


	//----- nvinfo : EIATTR_KPARAM_INFO
	.align		4
.L_16:
        /*0038*/ 	.byte	0x04, 0x17
        /*003a*/ 	.short	(.L_18 - .L_17)
.L_17:
        /*003c*/ 	.word	0x00000000
        /*0040*/ 	.short	0x0000
        /*0042*/ 	.short	0x0000
        /*0044*/ 	.byte	0x00, 0xf4, 0x21, 0x00


	//----- nvinfo : EIATTR_SPARSE_MMA_MASK
	.align		4
.L_18:
        /*0048*/ 	.byte	0x03, 0x50
        /*004a*/ 	.short	0x0000


	//----- nvinfo : EIATTR_MAXREG_COUNT
	.align		4
        /*004c*/ 	.byte	0x03, 0x1b
        /*004e*/ 	.short	0x00ff


	//----- nvinfo : EIATTR_EXIT_INSTR_OFFSETS
	.align		4
        /*0050*/ 	.byte	0x04, 0x1c
        /*0052*/ 	.short	(.L_20 - .L_19)


	//   ....[0]....
.L_19:
        /*0054*/ 	.word	0x00000300


	//   ....[1]....
        /*0058*/ 	.word	0x00000340


	//----- nvinfo : EIATTR_REQNTID
	.align		4
.L_20:
        /*005c*/ 	.byte	0x04, 0x10
        /*005e*/ 	.short	(.L_22 - .L_21)
.L_21:
        /*0060*/ 	.word	0x00000020
        /*0064*/ 	.word	0x00000001
        /*0068*/ 	.word	0x00000001


	//----- nvinfo : EIATTR_CBANK_PARAM_SIZE
	.align		4
.L_22:
        /*006c*/ 	.byte	0x03, 0x19
        /*006e*/ 	.short	0x001c


	//----- nvinfo : EIATTR_PARAM_CBANK
	.align		4
        /*0070*/ 	.byte	0x04, 0x0a
        /*0072*/ 	.short	(.L_24 - .L_23)
	.align		4
.L_23:
        /*0074*/ 	.word	index@(.nv.constant0.triton_poi_fused_native_layer_norm_2)
        /*0078*/ 	.short	0x0210
        /*007a*/ 	.short	0x001c


	//----- nvinfo : EIATTR_SW_WAR
	.align		4
.L_24:
        /*007c*/ 	.byte	0x04, 0x36
        /*007e*/ 	.short	(.L_26 - .L_25)
.L_25:
        /*0080*/ 	.word	0x00000008
.L_26:


//--------------------- .nv.callgraph             --------------------------
	.section	.nv.callgraph,"",@"SHT_CUDA_CALLGRAPH"
	.align	4
	.sectionentsize	8
	.align		4
        /*0000*/ 	.word	0x00000000
	.align		4
        /*0004*/ 	.word	0xffffffff
	.align		4
        /*0008*/ 	.word	0x00000000
	.align		4
        /*000c*/ 	.word	0xfffffffe
	.align		4
        /*0010*/ 	.word	0x00000000
	.align		4
        /*0014*/ 	.word	0xfffffffd
	.align		4
        /*0018*/ 	.word	0x00000000
	.align		4
        /*001c*/ 	.word	0xfffffffc


//--------------------- .nv.constant4             --------------------------
	.section	.nv.constant4,"a",@progbits
	.align	8
	.align		8
.nv.constant4:
        /*0000*/ 	.dword	_$_str


//--------------------- .text.triton_poi_fused_native_layer_norm_2 --------------------------
	.section	.text.triton_poi_fused_native_layer_norm_2,"ax",@progbits
	.align	128
        .global         triton_poi_fused_native_layer_norm_2
        .type           triton_poi_fused_native_layer_norm_2,@function
        .size           triton_poi_fused_native_layer_norm_2,(.L_x_1 - triton_poi_fused_native_layer_norm_2)
        .other          triton_poi_fused_native_layer_norm_2,@"STO_CUDA_ENTRY STV_DEFAULT"
triton_poi_fused_native_layer_norm_2:
.text.triton_poi_fused_native_layer_norm_2:
[----:B------:R-:W0:Y:S02]  /*0000*/  LDC R1, c[0x0][0x28] ;  /* 0x00000a00ff017b82 */ /* 0x000e240000000800 */
[----:B------:R-:W1:Y:S01]  /*0010*/  S2R R14, SR_TID.X ;  /* 0x00000000000e7919 */ /* 0x000e620000002100 */
[----:B------:R-:W2:Y:S01]  /*0020*/  LDC.64 R8, c[0x0][0x210] ;  /* 0x00008400ff087b82 */ /* 0x000ea20000000a00 */
[----:B------:R-:W-:Y:S01]  /*0030*/  CS2R R12, SRZ ;  /* 0x00000000000c7805 */ /* 0x000fe2000001ff00 */
[----:B------:R-:W-:Y:S01]  /*0040*/  ULDC.64 UR4, c[0x0][0x208] ;  /* 0x0000820000047ab9 */ /* 0x000fe20000000a00 */
[----:B------:R-:W3:Y:S01]  /*0050*/  S2R R11, SR_CTAID.X ;  /* 0x00000000000b7919 */ /* 0x000ee20000002500 */
[----:B-1----:R-:W-:-:S04]  /*0060*/  LOP3.LUT R0, R14, 0xf, RZ, 0xc0, !PT ;  /* 0x0000000f0e007812 */ /* 0x002fc800078ec0ff */
[----:B---3--:R-:W-:-:S04]  /*0070*/  LEA R11, R11, R0, 0x4 ;  /* 0x000000000b0b7211 */ /* 0x008fc800078e20ff */
[----:B------:R-:W-:Y:S02]  /*0080*/  SHF.R.S32.HI R0, RZ, 0x1f, R11 ;  /* 0x0000001fff007819 */ /* 0x000fe4000001140b */
[----:B------:R-:W-:Y:S02]  /*0090*/  ISETP.GE.AND P0, PT, R11, 0x10, PT ;  /* 0x000000100b00780c */ /* 0x000fe40003f06270 */
[----:B------:R-:W-:-:S04]  /*00a0*/  LEA.HI R0, R0, R11, RZ, 0x2 ;  /* 0x0000000b00007211 */ /* 0x000fc800078f10ff */
[C---:B------:R-:W-:Y:S02]  /*00b0*/  SHF.L.U32 R2, R0.reuse, 0x2, RZ ;  /* 0x0000000200027819 */ /* 0x040fe400000006ff */
[----:B------:R-:W-:Y:S02]  /*00c0*/  LOP3.LUT R0, R0, 0xfffffffc, RZ, 0xc0, !PT ;  /* 0xfffffffc00007812 */ /* 0x000fe400078ec0ff */
[----:B------:R-:W-:-:S04]  /*00d0*/  LOP3.LUT R2, R2, 0xfffffff0, RZ, 0xc0, !PT ;  /* 0xfffffff002027812 */ /* 0x000fc800078ec0ff */
[----:B------:R-:W-:Y:S01]  /*00e0*/  IADD3 R7, R2, R11, -R0 ;  /* 0x0000000b02077210 */ /* 0x000fe20007ffe800 */
[----:B------:R-:W-:-:S03]  /*00f0*/  HFMA2.MMA R0, -RZ, RZ, 0, 0 ;  /* 0x00000000ff007435 */ /* 0x000fc600000001ff */
[----:B------:R-:W-:Y:S01]  /*0100*/  IADD3 R5, R7, 0x4, RZ ;  /* 0x0000000407057810 */ /* 0x000fe20007ffe0ff */
[----:B--2---:R-:W-:Y:S01]  /*0110*/  IMAD.WIDE R2, R7, 0x4, R8 ;  /* 0x0000000407027825 */ /* 0x004fe200078e0208 */
[----:B------:R-:W-:-:S03]  /*0120*/  IADD3 R15, R7, 0x8, RZ ;  /* 0x00000008070f7810 */ /* 0x000fc60007ffe0ff */
[--C-:B------:R-:W-:Y:S01]  /*0130*/  IMAD.WIDE R4, R5, 0x4, R8.reuse ;  /* 0x0000000405047825 */ /* 0x100fe200078e0208 */
[----:B------:R-:W-:Y:S01]  /*0140*/  IADD3 R17, R7, 0xc, RZ ;  /* 0x0000000c07117810 */ /* 0x000fe20007ffe0ff */
[----:B------:R1:W2:Y:S01]  /*0150*/  @!P0 LDG.E R0, desc[UR4][R2.64] ;  /* 0x0000000402008981 */ /* 0x0002a2000c1e1900 */
[----:B------:R-:W-:Y:S01]  /*0160*/  MOV R10, RZ ;  /* 0x000000ff000a7202 */ /* 0x000fe20000000f00 */
[--C-:B------:R-:W-:Y:S02]  /*0170*/  IMAD.WIDE R6, R15, 0x4, R8.reuse ;  /* 0x000000040f067825 */ /* 0x100fe400078e0208 */
[----:B------:R3:W2:Y:S02]  /*0180*/  @!P0 LDG.E R13, desc[UR4][R4.64] ;  /* 0x00000004040d8981 */ /* 0x0006a4000c1e1900 */
[----:B------:R-:W-:Y:S02]  /*0190*/  IMAD.WIDE R8, R17, 0x4, R8 ;  /* 0x0000000411087825 */ /* 0x000fe400078e0208 */
[----:B------:R-:W4:Y:S01]  /*01a0*/  @!P0 LDG.E R10, desc[UR4][R6.64] ;  /* 0x00000004060a8981 */ /* 0x000f22000c1e1900 */
[----:B-1----:R-:W1:Y:S03]  /*01b0*/  LDC.64 R2, c[0x0][0x218] ;  /* 0x00008600ff027b82 */ /* 0x002e660000000a00 */
[----:B------:R-:W5:Y:S01]  /*01c0*/  @!P0 LDG.E R12, desc[UR4][R8.64] ;  /* 0x00000004080c8981 */ /* 0x000f62000c1e1900 */
[----:B------:R-:W-:-:S04]  /*01d0*/  LOP3.LUT P0, RZ, R14, 0x10, RZ, 0xc0, !PT ;  /* 0x000000100eff7812 */ /* 0x000fc8000780c0ff */
[C---:B------:R-:W-:Y:S01]  /*01e0*/  ISETP.LT.AND P0, PT, R11.reuse, 0x10, !P0 ;  /* 0x000000100b00780c */ /* 0x040fe20004701270 */
[----:B---3--:R-:W3:Y:S01]  /*01f0*/  LDC.64 R4, c[0x0][0x220] ;  /* 0x00008800ff047b82 */ /* 0x008ee20000000a00 */
[----:B-1----:R-:W-:-:S04]  /*0200*/  IMAD.WIDE R2, R11, 0x4, R2 ;  /* 0x000000040b027825 */ /* 0x002fc800078e0202 */
[----:B--2---:R-:W-:-:S04]  /*0210*/  FADD R15, R13, R0 ;  /* 0x000000000d0f7221 */ /* 0x004fc80000000000 */
[----:B----4-:R-:W-:-:S04]  /*0220*/  FADD R15, R15, R10 ;  /* 0x0000000a0f0f7221 */ /* 0x010fc80000000000 */
[----:B-----5:R-:W-:-:S04]  /*0230*/  FADD R15, R15, R12 ;  /* 0x0000000c0f0f7221 */ /* 0x020fc80000000000 */
[----:B------:R-:W-:-:S04]  /*0240*/  FMUL R15, R15, 0.25 ;  /* 0x3e8000000f0f7820 */ /* 0x000fc80000400000 */
[C---:B------:R-:W-:Y:S01]  /*0250*/  FADD R13, -R15.reuse, R13 ;  /* 0x0000000d0f0d7221 */ /* 0x040fe20000000100 */
[C---:B------:R-:W-:Y:S01]  /*0260*/  FADD R0, -R15.reuse, R0 ;  /* 0x000000000f007221 */ /* 0x040fe20000000100 */
[C---:B------:R-:W-:Y:S01]  /*0270*/  FADD R10, -R15.reuse, R10 ;  /* 0x0000000a0f0a7221 */ /* 0x040fe20000000100 */
[----:B------:R-:W-:Y:S01]  /*0280*/  FADD R12, -R15, R12 ;  /* 0x0000000c0f0c7221 */ /* 0x000fe20000000100 */
[----:B------:R-:W-:Y:S01]  /*0290*/  FMUL R13, R13, R13 ;  /* 0x0000000d0d0d7220 */ /* 0x000fe20000400000 */
[----:B------:R3:W-:Y:S03]  /*02a0*/  @P0 STG.E desc[UR4][R2.64], R15 ;  /* 0x0000000f02000986 */ /* 0x0007e6000c101904 */
[----:B------:R-:W-:Y:S01]  /*02b0*/  FFMA R13, R0, R0, R13 ;  /* 0x00000000000d7223 */ /* 0x000fe2000000000d */
[----:B------:R-:W-:-:S03]  /*02c0*/  HFMA2.MMA R0, -RZ, RZ, 1.625, 0 ;  /* 0x3e800000ff007435 */ /* 0x000fc600000001ff */
[----:B------:R-:W-:-:S04]  /*02d0*/  FFMA R13, R10, R10, R13 ;  /* 0x0000000a0a0d7223 */ /* 0x000fc8000000000d */
[----:B------:R-:W-:-:S04]  /*02e0*/  FFMA R13, R12, R12, R13 ;  /* 0x0000000c0c0d7223 */ /* 0x000fc8000000000d */
[----:B------:R-:W-:Y:S01]  /*02f0*/  FFMA R13, R13, R0, 9.9999997473787516356e-06 ;  /* 0x3727c5ac0d0d7423 */ /* 0x000fe20000000000 */
[----:B---3--:R-:W-:Y:S06]  /*0300*/  @!P0 EXIT ;  /* 0x000000000000894d */ /* 0x008fec0003800000 */
[----:B------:R-:W0:Y:S01]  /*0310*/  MUFU.RSQ R13, R13 ;  /* 0x0000000d000d7308 */ /* 0x000e220000001400 */
[----:B------:R-:W-:-:S05]  /*0320*/  IMAD.WIDE R2, R11, 0x4, R4 ;  /* 0x000000040b027825 */ /* 0x000fca00078e0204 */
[----:B0-----:R-:W-:Y:S01]  /*0330*/  STG.E desc[UR4][R2.64], R13 ;  /* 0x0000000d02007986 */ /* 0x001fe2000c101904 */
[----:B------:R-:W-:Y:S05]  /*0340*/  EXIT ;  /* 0x000000000000794d */ /* 0x000fea0003800000 */
.L_x_0:
[----:B------:R-:W-:-:S00]  /*0350*/  BRA `(.L_x_0) ;  /* 0xfffffffc00fc7947 */ /* 0x000fc0000383ffff */
[----:B------:R-:W-:-:S00]  /*0360*/  NOP ;  /* 0x0000000000007918 */ /* 0x000fc00000000000 */
        /* <DEDUP_REMOVED lines=9> */
.L_x_1:


//--------------------- .nv.global.init           --------------------------
	.section	.nv.global.init,"aw",@progbits
.nv.global.init:
	.type		_$_str,@object
	.size		_$_str,(.L_0 - _$_str)
_$_str:
        /*0000*/ 	.byte	0x5f, 0x5f, 0x43, 0x55, 0x44, 0x41, 0x5f, 0x46, 0x54, 0x5a, 0x00
.L_0:


//--------------------- .nv.constant0.triton_poi_fused_native_layer_norm_2 --------------------------
	.section	.nv.constant0.triton_poi_fused_native_layer_norm_2,"a",@progbits
	.sectionflags	@""
	.align	4
.nv.constant0.triton_poi_fused_native_layer_norm_2:
	.zero		556
